//
// Generated by NVIDIA NVVM Compiler
//
// Compiler Build ID: CL-36424714
// Cuda compilation tools, release 13.0, V13.0.88
// Based on NVVM 20.0.0
//

.version 9.0
.target sm_100
.address_size 64

	// .globl	_Z10fillBucketPjS_i

.visible .entry _Z10fillBucketPjS_i(
	.param .u64 .ptr .align 1 _Z10fillBucketPjS_i_param_0,
	.param .u64 .ptr .align 1 _Z10fillBucketPjS_i_param_1,
	.param .u32 _Z10fillBucketPjS_i_param_2
)
{
	.reg .pred 	%p<2>;
	.reg .b32 	%r<8>;
	.reg .b64 	%rd<9>;

	ld.param.u64 	%rd1, [_Z10fillBucketPjS_i_param_0];
	ld.param.u64 	%rd2, [_Z10fillBucketPjS_i_param_1];
	ld.param.u32 	%r2, [_Z10fillBucketPjS_i_param_2];
	mov.u32 	%r3, %ctaid.x;
	mov.u32 	%r4, %ntid.x;
	mov.u32 	%r5, %tid.x;
	mad.lo.s32 	%r1, %r3, %r4, %r5;
	setp.ge.s32 	%p1, %r1, %r2;
	@%p1 bra 	$L__BB0_2;
	cvta.to.global.u64 	%rd3, %rd1;
	cvta.to.global.u64 	%rd4, %rd2;
	mul.wide.s32 	%rd5, %r1, 4;
	add.s64 	%rd6, %rd3, %rd5;
	ld.global.u32 	%r6, [%rd6];
	mul.wide.u32 	%rd7, %r6, 4;
	add.s64 	%rd8, %rd4, %rd7;
	atom.global.add.u32 	%r7, [%rd8], 1;
$L__BB0_2:
	ret;

}
	// .globl	_Z10scanBucketPjS_S_i
.visible .entry _Z10scanBucketPjS_S_i(
	.param .u64 .ptr .align 1 _Z10scanBucketPjS_S_i_param_0,
	.param .u64 .ptr .align 1 _Z10scanBucketPjS_S_i_param_1,
	.param .u64 .ptr .align 1 _Z10scanBucketPjS_S_i_param_2,
	.param .u32 _Z10scanBucketPjS_S_i_param_3
)
{
	.reg .pred 	%p<12>;
	.reg .b32 	%r<50>;
	.reg .b64 	%rd<23>;

	ld.param.u64 	%rd7, [_Z10scanBucketPjS_S_i_param_0];
	ld.param.u64 	%rd8, [_Z10scanBucketPjS_S_i_param_1];
	ld.param.u64 	%rd9, [_Z10scanBucketPjS_S_i_param_2];
	ld.param.u32 	%r15, [_Z10scanBucketPjS_S_i_param_3];
	cvta.to.global.u64 	%rd1, %rd9;
	mov.u32 	%r1, %ctaid.x;
	mov.u32 	%r16, %ntid.x;
	mov.u32 	%r2, %tid.x;
	mad.lo.s32 	%r3, %r1, %r16, %r2;
	setp.ge.s32 	%p1, %r3, %r15;
	@%p1 bra 	$L__BB1_18;
	cvta.to.global.u64 	%rd10, %rd7;
	cvta.to.global.u64 	%rd11, %rd8;
	// begin inline asm
	mov.u32 %r17, %envreg2;
	// end inline asm
	cvt.u64.u32 	%rd12, %r17;
	// begin inline asm
	mov.u32 %r18, %envreg1;
	// end inline asm
	cvt.u64.u32 	%rd13, %r18;
	shl.b64 	%rd14, %rd13, 32;
	or.b64  	%rd2, %rd14, %rd12;
	mul.wide.s32 	%rd15, %r3, 4;
	add.s64 	%rd3, %rd10, %rd15;
	ld.global.u32 	%r48, [%rd3];
	add.s64 	%rd4, %rd11, %rd15;
	st.global.u32 	[%rd4], %r48;
	setp.lt.s32 	%p2, %r15, 2;
	mov.u32 	%r49, %r48;
	@%p2 bra 	$L__BB1_17;
	add.s64 	%rd5, %rd1, %rd15;
	add.s64 	%rd6, %rd2, 4;
	mov.u32 	%r20, %tid.y;
	add.s32 	%r21, %r2, %r20;
	mov.u32 	%r22, %tid.z;
	or.b32  	%r5, %r21, %r22;
	mov.u32 	%r23, %nctaid.x;
	mov.u32 	%r24, %nctaid.y;
	mul.lo.s32 	%r25, %r23, %r24;
	mov.u32 	%r26, %nctaid.z;
	mul.lo.s32 	%r27, %r25, %r26;
	mov.u32 	%r28, %ctaid.y;
	add.s32 	%r29, %r1, %r28;
	mov.u32 	%r30, %ctaid.z;
	neg.s32 	%r31, %r30;
	setp.eq.s32 	%p3, %r29, %r31;
	sub.s32 	%r32, -2147483647, %r27;
	selp.b32 	%r6, %r32, 1, %p3;
	mov.b32 	%r47, 1;
$L__BB1_3:
	setp.ne.s64 	%p4, %rd2, 0;
	ld.global.u32 	%r33, [%rd4];
	st.global.u32 	[%rd5], %r33;
	@%p4 bra 	$L__BB1_5;
	// begin inline asm
	trap;
	// end inline asm
$L__BB1_5:
	setp.ne.s32 	%p5, %r5, 0;
	barrier.sync 	0;
	@%p5 bra 	$L__BB1_8;
	// begin inline asm
	atom.add.release.gpu.u32 %r34,[%rd6],%r6;
	// end inline asm
$L__BB1_7:
	// begin inline asm
	ld.acquire.gpu.u32 %r36,[%rd6];
	// end inline asm
	xor.b32  	%r37, %r36, %r34;
	setp.gt.s32 	%p6, %r37, -1;
	@%p6 bra 	$L__BB1_7;
$L__BB1_8:
	barrier.sync 	0;
	setp.lt.s32 	%p7, %r3, %r47;
	@%p7 bra 	$L__BB1_10;
	sub.s32 	%r38, %r3, %r47;
	mul.wide.s32 	%rd19, %r38, 4;
	add.s64 	%rd20, %rd1, %rd19;
	ld.global.u32 	%r39, [%rd20];
	ld.global.u32 	%r40, [%rd4];
	add.s32 	%r41, %r40, %r39;
	st.global.u32 	[%rd4], %r41;
$L__BB1_10:
	setp.ne.s64 	%p8, %rd2, 0;
	@%p8 bra 	$L__BB1_12;
	// begin inline asm
	trap;
	// end inline asm
$L__BB1_12:
	setp.ne.s32 	%p9, %r5, 0;
	barrier.sync 	0;
	@%p9 bra 	$L__BB1_15;
	// begin inline asm
	atom.add.release.gpu.u32 %r42,[%rd6],%r6;
	// end inline asm
$L__BB1_14:
	// begin inline asm
	ld.acquire.gpu.u32 %r44,[%rd6];
	// end inline asm
	xor.b32  	%r45, %r44, %r42;
	setp.gt.s32 	%p10, %r45, -1;
	@%p10 bra 	$L__BB1_14;
$L__BB1_15:
	barrier.sync 	0;
	shl.b32 	%r47, %r47, 1;
	setp.lt.s32 	%p11, %r47, %r15;
	@%p11 bra 	$L__BB1_3;
	ld.global.u32 	%r49, [%rd3];
	ld.global.u32 	%r48, [%rd4];
$L__BB1_17:
	sub.s32 	%r46, %r48, %r49;
	st.global.u32 	[%rd4], %r46;
$L__BB1_18:
	ret;

}
	// .globl	_Z7fillKeyPjS_S_i
.visible .entry _Z7fillKeyPjS_S_i(
	.param .u64 .ptr .align 1 _Z7fillKeyPjS_S_i_param_0,
	.param .u64 .ptr .align 1 _Z7fillKeyPjS_S_i_param_1,
	.param .u64 .ptr .align 1 _Z7fillKeyPjS_S_i_param_2,
	.param .u32 _Z7fillKeyPjS_S_i_param_3
)
{
	.reg .pred 	%p<4>;
	.reg .b32 	%r<13>;
	.reg .b64 	%rd<12>;

	ld.param.u64 	%rd4, [_Z7fillKeyPjS_S_i_param_0];
	ld.param.u64 	%rd5, [_Z7fillKeyPjS_S_i_param_1];
	ld.param.u64 	%rd6, [_Z7fillKeyPjS_S_i_param_2];
	ld.param.u32 	%r5, [_Z7fillKeyPjS_S_i_param_3];
	mov.u32 	%r6, %ctaid.x;
	mov.u32 	%r7, %ntid.x;
	mov.u32 	%r8, %tid.x;
	mad.lo.s32 	%r1, %r6, %r7, %r8;
	setp.ge.s32 	%p1, %r1, %r5;
	@%p1 bra 	$L__BB2_4;
	cvta.to.global.u64 	%rd7, %rd5;
	cvta.to.global.u64 	%rd8, %rd6;
	mul.wide.s32 	%rd9, %r1, 4;
	add.s64 	%rd1, %rd8, %rd9;
	add.s64 	%rd2, %rd7, %rd9;
	ld.global.u32 	%r9, [%rd2];
	setp.eq.s32 	%p2, %r9, 0;
	@%p2 bra 	$L__BB2_4;
	ld.global.u32 	%r12, [%rd1];
	cvta.to.global.u64 	%rd3, %rd4;
$L__BB2_3:
	add.s32 	%r4, %r12, 1;
	mul.wide.s32 	%rd10, %r12, 4;
	add.s64 	%rd11, %rd3, %rd10;
	st.global.u32 	[%rd11], %r1;
	ld.global.u32 	%r10, [%rd2];
	add.s32 	%r11, %r10, -1;
	st.global.u32 	[%rd2], %r11;
	setp.ne.s32 	%p3, %r11, 0;
	mov.u32 	%r12, %r4;
	@%p3 bra 	$L__BB2_3;
$L__BB2_4:
	ret;

}


// ===== COMPILED SASS (sm_100) =====

	.target	sm_100

	.elftype	@"ET_EXEC"


//--------------------- .note.nv.tkinfo           --------------------------
	.section	.note.nv.tkinfo,"",@"SHT_NOTE"
	.sectionflags	@"SHF_NOTE_NV_TKINFO"
	.tkinfo
        /*0018*/ 	.word	0x00000002
        /*0030*/ 	.string	""
        /*0030*/ 	.string	"ptxas"
        /*0030*/ 	.string	"Cuda compilation tools, release 13.0, V13.0.88"
        /*0030*/ 	.string	"Build cuda_13.0.r13.0/compiler.36424714_0"
        /*0030*/ 	.string	"-arch sm_100 -m 64 "



//--------------------- .note.nv.cuinfo           --------------------------
	.section	.note.nv.cuinfo,"",@"SHT_NOTE"
	.sectionflags	@"SHF_NOTE_NV_CUINFO"
        /*0018*/ 	.short	0x0002
        /*001a*/ 	.short	0x0064
        /*001c*/ 	.short	0x0082
	.zero		2


//--------------------- .nv.info                  --------------------------
	.section	.nv.info,"",@"SHT_CUDA_INFO"
	.align	4


	//----- nvinfo : EIATTR_REGCOUNT
	.align		4
        /*0000*/ 	.byte	0x04, 0x2f
        /*0002*/ 	.short	(.L_1 - .L_0)
	.align		4
.L_0:
        /*0004*/ 	.word	index@(_Z10fillBucketPjS_i)
        /*0008*/ 	.word	0x0000000a


	//----- nvinfo : EIATTR_FRAME_SIZE
	.align		4
.L_1:
        /*000c*/ 	.byte	0x04, 0x11
        /*000e*/ 	.short	(.L_3 - .L_2)
	.align		4
.L_2:
        /*0010*/ 	.word	index@(_Z10fillBucketPjS_i)
        /*0014*/ 	.word	0x00000000


	//----- nvinfo : EIATTR_REGCOUNT
	.align		4
.L_3:
        /*0018*/ 	.byte	0x04, 0x2f
        /*001a*/ 	.short	(.L_5 - .L_4)
	.align		4
.L_4:
        /*001c*/ 	.word	index@(_Z10scanBucketPjS_S_i)
        /*0020*/ 	.word	0x00000012


	//----- nvinfo : EIATTR_FRAME_SIZE
	.align		4
.L_5:
        /*0024*/ 	.byte	0x04, 0x11
        /*0026*/ 	.short	(.L_7 - .L_6)
	.align		4
.L_6:
        /*0028*/ 	.word	index@(_Z10scanBucketPjS_S_i)
        /*002c*/ 	.word	0x00000000


	//----- nvinfo : EIATTR_REGCOUNT
	.align		4
.L_7:
        /*0030*/ 	.byte	0x04, 0x2f
        /*0032*/ 	.short	(.L_9 - .L_8)
	.align		4
.L_8:
        /*0034*/ 	.word	index@(_Z7fillKeyPjS_S_i)
        /*0038*/ 	.word	0x00000010


	//----- nvinfo : EIATTR_FRAME_SIZE
	.align		4
.L_9:
        /*003c*/ 	.byte	0x04, 0x11
        /*003e*/ 	.short	(.L_11 - .L_10)
	.align		4
.L_10:
        /*0040*/ 	.word	index@(_Z7fillKeyPjS_S_i)
        /*0044*/ 	.word	0x00000000


	//----- nvinfo : EIATTR_MIN_STACK_SIZE
	.align		4
.L_11:
        /*0048*/ 	.byte	0x04, 0x12
        /*004a*/ 	.short	(.L_13 - .L_12)
	.align		4
.L_12:
        /*004c*/ 	.word	index@(_Z7fillKeyPjS_S_i)
        /*0050*/ 	.word	0x00000000


	//----- nvinfo : EIATTR_MIN_STACK_SIZE
	.align		4
.L_13:
        /*0054*/ 	.byte	0x04, 0x12
        /*0056*/ 	.short	(.L_15 - .L_14)
	.align		4
.L_14:
        /*0058*/ 	.word	index@(_Z10scanBucketPjS_S_i)
        /*005c*/ 	.word	0x00000000


	//----- nvinfo : EIATTR_MIN_STACK_SIZE
	.align		4
.L_15:
        /*0060*/ 	.byte	0x04, 0x12
        /*0062*/ 	.short	(.L_17 - .L_16)
	.align		4
.L_16:
        /*0064*/ 	.word	index@(_Z10fillBucketPjS_i)
        /*0068*/ 	.word	0x00000000
.L_17:


//--------------------- .nv.compat                --------------------------
	.section	.nv.compat,"",@"SHT_CUDA_COMPAT_INFO"
	.align	4
        /*0000*/ 	.byte	0x02, 0x09, 0x00, 0x00, 0x02, 0x02, 0x01, 0x00, 0x02, 0x05, 0x05, 0x00, 0x03, 0x07, 0x01, 0x01
        /*0010*/ 	.byte	0x02, 0x03, 0x00, 0x00, 0x02, 0x06, 0x01, 0x00, 0x04, 0x0b, 0x08, 0x00, 0x09, 0x00, 0x00, 0x00
        /*0020*/ 	.byte	0x00, 0x00, 0x00, 0x00


//--------------------- .nv.info._Z7fillKeyPjS_S_i --------------------------
	.section	.nv.info._Z7fillKeyPjS_S_i,"",@"SHT_CUDA_INFO"
	.sectionflags	@""
	.align	4


	//----- nvinfo : EIATTR_CUDA_API_VERSION
	.align		4
        /*0000*/ 	.byte	0x04, 0x37
        /*0002*/ 	.short	(.L_19 - .L_18)
.L_18:
        /*0004*/ 	.word	0x00000082


	//----- nvinfo : EIATTR_KPARAM_INFO
	.align		4
.L_19:
        /*0008*/ 	.byte	0x04, 0x17
        /*000a*/ 	.short	(.L_21 - .L_20)
.L_20:
        /*000c*/ 	.word	0x00000000
        /*0010*/ 	.short	0x0003
        /*0012*/ 	.short	0x0018
        /*0014*/ 	.byte	0x00, 0xf0, 0x11, 0x00


	//----- nvinfo : EIATTR_KPARAM_INFO
	.align		4
.L_21:
        /*0018*/ 	.byte	0x04, 0x17
        /*001a*/ 	.short	(.L_23 - .L_22)
.L_22:
        /*001c*/ 	.word	0x00000000
        /*0020*/ 	.short	0x0002
        /*0022*/ 	.short	0x0010
        /*0024*/ 	.byte	0x00, 0xf5, 0x21, 0x00


	//----- nvinfo : EIATTR_KPARAM_INFO
	.align		4
.L_23:
        /*0028*/ 	.byte	0x04, 0x17
        /*002a*/ 	.short	(.L_25 - .L_24)
.L_24:
        /*002c*/ 	.word	0x00000000
        /*0030*/ 	.short	0x0001
        /*0032*/ 	.short	0x0008
        /*0034*/ 	.byte	0x00, 0xf5, 0x21, 0x00


	//----- nvinfo : EIATTR_KPARAM_INFO
	.align		4
.L_25:
        /*0038*/ 	.byte	0x04, 0x17
        /*003a*/ 	.short	(.L_27 - .L_26)
.L_26:
        /*003c*/ 	.word	0x00000000
        /*0040*/ 	.short	0x0000
        /*0042*/ 	.short	0x0000
        /*0044*/ 	.byte	0x00, 0xf5, 0x21, 0x00


	//----- nvinfo : EIATTR_SPARSE_MMA_MASK
	.align		4
.L_27:
        /*0048*/ 	.byte	0x03, 0x50
        /*004a*/ 	.short	0x0000


	//----- nvinfo : EIATTR_MAXREG_COUNT
	.align		4
        /*004c*/ 	.byte	0x03, 0x1b
        /*004e*/ 	.short	0x00ff


	//----- nvinfo : EIATTR_MERCURY_ISA_VERSION
	.align		4
        /*0050*/ 	.byte	0x03, 0x5f
        /*0052*/ 	.short	0x0101


	//----- nvinfo : EIATTR_VRC_CTA_INIT_COUNT
	.align		4
        /*0054*/ 	.byte	0x02, 0x4a
	.zero		1
	.zero		1


	//----- nvinfo : EIATTR_EXIT_INSTR_OFFSETS
	.align		4
        /*0058*/ 	.byte	0x04, 0x1c
        /*005a*/ 	.short	(.L_29 - .L_28)


	//   ....[0]....
.L_28:
        /*005c*/ 	.word	0x00000070


	//   ....[1]....
        /*0060*/ 	.word	0x000000d0


	//   ....[2]....
        /*0064*/ 	.word	0x000001a0


	//----- nvinfo : EIATTR_CRS_STACK_SIZE
	.align		4
.L_29:
        /*0068*/ 	.byte	0x04, 0x1e
        /*006a*/ 	.short	(.L_31 - .L_30)
.L_30:
        /*006c*/ 	.word	0x00000000


	//----- nvinfo : EIATTR_CBANK_PARAM_SIZE
	.align		4
.L_31:
        /*0070*/ 	.byte	0x03, 0x19
        /*0072*/ 	.short	0x001c


	//----- nvinfo : EIATTR_PARAM_CBANK
	.align		4
        /*0074*/ 	.byte	0x04, 0x0a
        /*0076*/ 	.short	(.L_33 - .L_32)
	.align		4
.L_32:
        /*0078*/ 	.word	index@(.nv.constant0._Z7fillKeyPjS_S_i)
        /*007c*/ 	.short	0x0380
        /*007e*/ 	.short	0x001c


	//----- nvinfo : EIATTR_SW_WAR
	.align		4
.L_33:
        /*0080*/ 	.byte	0x04, 0x36
        /*0082*/ 	.short	(.L_35 - .L_34)
.L_34:
        /*0084*/ 	.word	0x00000008
.L_35:


//--------------------- .nv.info._Z10scanBucketPjS_S_i --------------------------
	.section	.nv.info._Z10scanBucketPjS_S_i,"",@"SHT_CUDA_INFO"
	.sectionflags	@""
	.align	4


	//----- nvinfo : EIATTR_CUDA_API_VERSION
	.align		4
        /*0000*/ 	.byte	0x04, 0x37
        /*0002*/ 	.short	(.L_37 - .L_36)
.L_36:
        /*0004*/ 	.word	0x00000082


	//----- nvinfo : EIATTR_KPARAM_INFO
	.align		4
.L_37:
        /*0008*/ 	.byte	0x04, 0x17
        /*000a*/ 	.short	(.L_39 - .L_38)
.L_38:
        /*000c*/ 	.word	0x00000000
        /*0010*/ 	.short	0x0003
        /*0012*/ 	.short	0x0018
        /*0014*/ 	.byte	0x00, 0xf0, 0x11, 0x00


	//----- nvinfo : EIATTR_KPARAM_INFO
	.align		4
.L_39:
        /*0018*/ 	.byte	0x04, 0x17
        /*001a*/ 	.short	(.L_41 - .L_40)
.L_40:
        /*001c*/ 	.word	0x00000000
        /*0020*/ 	.short	0x0002
        /*0022*/ 	.short	0x0010
        /*0024*/ 	.byte	0x00, 0xf5, 0x21, 0x00


	//----- nvinfo : EIATTR_KPARAM_INFO
	.align		4
.L_41:
        /*0028*/ 	.byte	0x04, 0x17
        /*002a*/ 	.short	(.L_43 - .L_42)
.L_42:
        /*002c*/ 	.word	0x00000000
        /*0030*/ 	.short	0x0001
        /*0032*/ 	.short	0x0008
        /*0034*/ 	.byte	0x00, 0xf5, 0x21, 0x00


	//----- nvinfo : EIATTR_KPARAM_INFO
	.align		4
.L_43:
        /*0038*/ 	.byte	0x04, 0x17
        /*003a*/ 	.short	(.L_45 - .L_44)
.L_44:
        /*003c*/ 	.word	0x00000000
        /*0040*/ 	.short	0x0000
        /*0042*/ 	.short	0x0000
        /*0044*/ 	.byte	0x00, 0xf5, 0x21, 0x00


	//----- nvinfo : EIATTR_SPARSE_MMA_MASK
	.align		4
.L_45:
        /*0048*/ 	.byte	0x03, 0x50
        /*004a*/ 	.short	0x0000


	//----- nvinfo : EIATTR_MAXREG_COUNT
	.align		4
        /*004c*/ 	.byte	0x03, 0x1b
        /*004e*/ 	.short	0x00ff


	//----- nvinfo : EIATTR_NUM_BARRIERS
	.align		4
        /*0050*/ 	.byte	0x02, 0x4c
        /*0052*/ 	.byte	0x01
	.zero		1


	//----- nvinfo : EIATTR_MERCURY_ISA_VERSION
	.align		4
        /*0054*/ 	.byte	0x03, 0x5f
        /*0056*/ 	.short	0x0101


	//----- nvinfo : EIATTR_INT_WARP_WIDE_INSTR_OFFSETS
	.align		4
        /*0058*/ 	.byte	0x04, 0x31
        /*005a*/ 	.short	(.L_47 - .L_46)


	//   ....[0]....
.L_46:
        /*005c*/ 	.word	0x000003d0


	//   ....[1]....
        /*0060*/ 	.word	0x00000490


	//   ....[2]....
        /*0064*/ 	.word	0x00000660


	//   ....[3]....
        /*0068*/ 	.word	0x00000720


	//----- nvinfo : EIATTR_COOP_GROUP_MASK_REGIDS
	.align		4
.L_47:
        /*006c*/ 	.byte	0x04, 0x29
        /*006e*/ 	.short	(.L_49 - .L_48)


	//   ....[0]....
.L_48:
        /*0070*/ 	.word	0xffffffff


	//   ....[1]....
        /*0074*/ 	.word	0xffffffff


	//   ....[2]....
        /*0078*/ 	.word	0xffffffff


	//   ....[3]....
        /*007c*/ 	.word	0xffffffff


	//   ....[4]....
        /*0080*/ 	.word	0x0500000c


	//   ....[5]....
        /*0084*/ 	.word	0x0500000c


	//   ....[6]....
        /*0088*/ 	.word	0x0500000c


	//   ....[7]....
        /*008c*/ 	.word	0x0500000c


	//----- nvinfo : EIATTR_COOP_GROUP_INSTR_OFFSETS
	.align		4
.L_49:
        /*0090*/ 	.byte	0x04, 0x28
        /*0092*/ 	.short	(.L_51 - .L_50)


	//   ....[0]....
.L_50:
        /*0094*/ 	.word	0x00000390


	//   ....[1]....
        /*0098*/ 	.word	0x00000540


	//   ....[2]....
        /*009c*/ 	.word	0x00000620


	//   ....[3]....
        /*00a0*/ 	.word	0x000007d0


	//   ....[4]....
        /*00a4*/ 	.word	0x00000900


	//   ....[5]....
        /*00a8*/ 	.word	0x000009c0


	//   ....[6]....
        /*00ac*/ 	.word	0x00000a80


	//   ....[7]....
        /*00b0*/ 	.word	0x00000b40


	//----- nvinfo : EIATTR_VRC_CTA_INIT_COUNT
	.align		4
.L_51:
        /*00b4*/ 	.byte	0x02, 0x4a
	.zero		1
	.zero		1


	//----- nvinfo : EIATTR_EXIT_INSTR_OFFSETS
	.align		4
        /*00b8*/ 	.byte	0x04, 0x1c
        /*00ba*/ 	.short	(.L_53 - .L_52)


	//   ....[0]....
.L_52:
        /*00bc*/ 	.word	0x00000070


	//   ....[1]....
        /*00c0*/ 	.word	0x00000870


	//----- nvinfo : EIATTR_CRS_STACK_SIZE
	.align		4
.L_53:
        /*00c4*/ 	.byte	0x04, 0x1e
        /*00c6*/ 	.short	(.L_55 - .L_54)
.L_54:
        /*00c8*/ 	.word	0x00000000


	//----- nvinfo : EIATTR_CBANK_PARAM_SIZE
	.align		4
.L_55:
        /*00cc*/ 	.byte	0x03, 0x19
        /*00ce*/ 	.short	0x001c


	//----- nvinfo : EIATTR_PARAM_CBANK
	.align		4
        /*00d0*/ 	.byte	0x04, 0x0a
        /*00d2*/ 	.short	(.L_57 - .L_56)
	.align		4
.L_56:
        /*00d4*/ 	.word	index@(.nv.constant0._Z10scanBucketPjS_S_i)
        /*00d8*/ 	.short	0x0380
        /*00da*/ 	.short	0x001c


	//----- nvinfo : EIATTR_SW_WAR
	.align		4
.L_57:
        /*00dc*/ 	.byte	0x04, 0x36
        /*00de*/ 	.short	(.L_59 - .L_58)
.L_58:
        /*00e0*/ 	.word	0x00000008
.L_59:


//--------------------- .nv.info._Z10fillBucketPjS_i --------------------------
	.section	.nv.info._Z10fillBucketPjS_i,"",@"SHT_CUDA_INFO"
	.sectionflags	@""
	.align	4


	//----- nvinfo : EIATTR_CUDA_API_VERSION
	.align		4
        /*0000*/ 	.byte	0x04, 0x37
        /*0002*/ 	.short	(.L_61 - .L_60)
.L_60:
        /*0004*/ 	.word	0x00000082


	//----- nvinfo : EIATTR_KPARAM_INFO
	.align		4
.L_61:
        /*0008*/ 	.byte	0x04, 0x17
        /*000a*/ 	.short	(.L_63 - .L_62)
.L_62:
        /*000c*/ 	.word	0x00000000
        /*0010*/ 	.short	0x0002
        /*0012*/ 	.short	0x0010
        /*0014*/ 	.byte	0x00, 0xf0, 0x11, 0x00


	//----- nvinfo : EIATTR_KPARAM_INFO
	.align		4
.L_63:
        /*0018*/ 	.byte	0x04, 0x17
        /*001a*/ 	.short	(.L_65 - .L_64)
.L_64:
        /*001c*/ 	.word	0x00000000
        /*0020*/ 	.short	0x0001
        /*0022*/ 	.short	0x0008
        /*0024*/ 	.byte	0x00, 0xf5, 0x21, 0x00


	//----- nvinfo : EIATTR_KPARAM_INFO
	.align		4
.L_65:
        /*0028*/ 	.byte	0x04, 0x17
        /*002a*/ 	.short	(.L_67 - .L_66)
.L_66:
        /*002c*/ 	.word	0x00000000
        /*0030*/ 	.short	0x0000
        /*0032*/ 	.short	0x0000
        /*0034*/ 	.byte	0x00, 0xf5, 0x21, 0x00


	//----- nvinfo : EIATTR_SPARSE_MMA_MASK
	.align		4
.L_67:
        /*0038*/ 	.byte	0x03, 0x50
        /*003a*/ 	.short	0x0000


	//----- nvinfo : EIATTR_MAXREG_COUNT
	.align		4
        /*003c*/ 	.byte	0x03, 0x1b
        /*003e*/ 	.short	0x00ff


	//----- nvinfo : EIATTR_MERCURY_ISA_VERSION
	.align		4
        /*0040*/ 	.byte	0x03, 0x5f
        /*0042*/ 	.short	0x0101


	//----- nvinfo : EIATTR_VRC_CTA_INIT_COUNT
	.align		4
        /*0044*/ 	.byte	0x02, 0x4a
	.zero		1
	.zero		1


	//----- nvinfo : EIATTR_EXIT_INSTR_OFFSETS
	.align		4
        /*0048*/ 	.byte	0x04, 0x1c
        /*004a*/ 	.short	(.L_69 - .L_68)


	//   ....[0]....
.L_68:
        /*004c*/ 	.word	0x00000070


	//   ....[1]....
        /*0050*/ 	.word	0x00000100


	//----- nvinfo : EIATTR_CBANK_PARAM_SIZE
	.align		4
.L_69:
        /*0054*/ 	.byte	0x03, 0x19
        /*0056*/ 	.short	0x0014


	//----- nvinfo : EIATTR_PARAM_CBANK
	.align		4
        /*0058*/ 	.byte	0x04, 0x0a
        /*005a*/ 	.short	(.L_71 - .L_70)
	.align		4
.L_70:
        /*005c*/ 	.word	index@(.nv.constant0._Z10fillBucketPjS_i)
        /*0060*/ 	.short	0x0380
        /*0062*/ 	.short	0x0014


	//----- nvinfo : EIATTR_SW_WAR
	.align		4
.L_71:
        /*0064*/ 	.byte	0x04, 0x36
        /*0066*/ 	.short	(.L_73 - .L_72)
.L_72:
        /*0068*/ 	.word	0x00000008
.L_73:


//--------------------- .nv.callgraph             --------------------------
	.section	.nv.callgraph,"",@"SHT_CUDA_CALLGRAPH"
	.align	4
	.sectionentsize	8
	.align		4
        /*0000*/ 	.word	0x00000000
	.align		4
        /*0004*/ 	.word	0xffffffff
	.align		4
        /*0008*/ 	.word	0x00000000
	.align		4
        /*000c*/ 	.word	0xfffffffe
	.align		4
        /*0010*/ 	.word	0x00000000
	.align		4
        /*0014*/ 	.word	0xfffffffd
	.align		4
        /*0018*/ 	.word	0x00000000
	.align		4
        /*001c*/ 	.word	0xfffffffc


//--------------------- .text._Z7fillKeyPjS_S_i   --------------------------
	.section	.text._Z7fillKeyPjS_S_i,"ax",@progbits
	.align	128
        .global         _Z7fillKeyPjS_S_i
        .type           _Z7fillKeyPjS_S_i,@function
        .size           _Z7fillKeyPjS_S_i,(.L_x_32 - _Z7fillKeyPjS_S_i)
        .other          _Z7fillKeyPjS_S_i,@"STO_CUDA_ENTRY STV_DEFAULT"
_Z7fillKeyPjS_S_i:
.text._Z7fillKeyPjS_S_i:
[----:B------:R-:W-:Y:S01]  /*0000*/  LDC R1, c[0x0][0x37c] ;  /* 0x0000df00ff017b82 */ /* 0x000fe20000000800 */
[----:B------:R-:W0:Y:S07]  /*0010*/  S2R R0, SR_TID.X ;  /* 0x0000000000007919 */ /* 0x000e2e0000002100 */
[----:B------:R-:W0:Y:S01]  /*0020*/  S2UR UR4, SR_CTAID.X ;  /* 0x00000000000479c3 */ /* 0x000e220000002500 */
[----:B------:R-:W1:Y:S07]  /*0030*/  LDCU UR5, c[0x0][0x398] ;  /* 0x00007300ff0577ac */ /* 0x000e6e0008000800 */
[----:B------:R-:W0:Y:S02]  /*0040*/  LDC R9, c[0x0][0x360] ;  /* 0x0000d800ff097b82 */ /* 0x000e240000000800 */
[----:B0-----:R-:W-:-:S05]  /*0050*/  IMAD R9, R9, UR4, R0 ;  /* 0x0000000409097c24 */ /* 0x001fca000f8e0200 */
[----:B-1----:R-:W-:-:S13]  /*0060*/  ISETP.GE.AND P0, PT, R9, UR5, PT ;  /* 0x0000000509007c0c */ /* 0x002fda000bf06270 */
[----:B------:R-:W-:Y:S05]  /*0070*/  @P0 EXIT ;  /* 0x000000000000094d */ /* 0x000fea0003800000 */
[----:B------:R-:W0:Y:S01]  /*0080*/  LDC.64 R4, c[0x0][0x388] ;  /* 0x0000e200ff047b82 */ /* 0x000e220000000a00 */
[----:B------:R-:W1:Y:S01]  /*0090*/  LDCU.64 UR4, c[0x0][0x358] ;  /* 0x00006b00ff0477ac */ /* 0x000e620008000a00 */
[----:B0-----:R-:W-:-:S05]  /*00a0*/  IMAD.WIDE R4, R9, 0x4, R4 ;  /* 0x0000000409047825 */ /* 0x001fca00078e0204 */
[----:B-1----:R-:W2:Y:S02]  /*00b0*/  LDG.E R0, desc[UR4][R4.64] ;  /* 0x0000000404007981 */ /* 0x002ea4000c1e1900 */
[----:B--2---:R-:W-:-:S13]  /*00c0*/  ISETP.NE.AND P0, PT, R0, RZ, PT ;  /* 0x000000ff0000720c */ /* 0x004fda0003f05270 */
[----:B------:R-:W-:Y:S05]  /*00d0*/  @!P0 EXIT ;  /* 0x000000000000894d */ /* 0x000fea0003800000 */
[----:B------:R-:W0:Y:S08]  /*00e0*/  LDC.64 R2, c[0x0][0x390] ;  /* 0x0000e400ff027b82 */ /* 0x000e300000000a00 */
[----:B------:R-:W1:Y:S01]  /*00f0*/  LDC.64 R6, c[0x0][0x380] ;  /* 0x0000e000ff067b82 */ /* 0x000e620000000a00 */
[----:B0-----:R-:W-:-:S05]  /*0100*/  IMAD.WIDE R2, R9, 0x4, R2 ;  /* 0x0000000409027825 */ /* 0x001fca00078e0202 */
[----:B------:R0:W5:Y:S02]  /*0110*/  LDG.E R11, desc[UR4][R2.64] ;  /* 0x00000004020b7981 */ /* 0x000164000c1e1900 */
.L_x_0:
[----:B01---5:R-:W-:-:S05]  /*0120*/  IMAD.WIDE R2, R11, 0x4, R6 ;  /* 0x000000040b027825 */ /* 0x023fca00078e0206 */
[----:B------:R2:W-:Y:S04]  /*0130*/  STG.E desc[UR4][R2.64], R9 ;  /* 0x0000000902007986 */ /* 0x0005e8000c101904 */
[----:B------:R-:W3:Y:S01]  /*0140*/  LDG.E R0, desc[UR4][R4.64] ;  /* 0x0000000404007981 */ /* 0x000ee2000c1e1900 */
[----:B------:R-:W-:Y:S02]  /*0150*/  IADD3 R11, PT, PT, R11, 0x1, RZ ;  /* 0x000000010b0b7810 */ /* 0x000fe40007ffe0ff */
[----:B---3--:R-:W-:-:S04]  /*0160*/  IADD3 R13, PT, PT, R0, -0x1, RZ ;  /* 0xffffffff000d7810 */ /* 0x008fc80007ffe0ff */
[----:B------:R-:W-:Y:S01]  /*0170*/  ISETP.NE.AND P0, PT, R13, RZ, PT ;  /* 0x000000ff0d00720c */ /* 0x000fe20003f05270 */
[----:B------:R2:W-:-:S12]  /*0180*/  STG.E desc[UR4][R4.64], R13 ;  /* 0x0000000d04007986 */ /* 0x0005d8000c101904 */
[----:B--2---:R-:W-:Y:S05]  /*0190*/  @P0 BRA `(.L_x_0) ;  /* 0xfffffffc00e00947 */ /* 0x004fea000383ffff */
[----:B------:R-:W-:Y:S05]  /*01a0*/  EXIT ;  /* 0x000000000000794d */ /* 0x000fea0003800000 */
.L_x_1:
[----:B------:R-:W-:-:S00]  /*01b0*/  BRA `(.L_x_1) ;  /* 0xfffffffc00fc7947 */ /* 0x000fc0000383ffff */
[----:B------:R-:W-:-:S00]  /*01c0*/  NOP ;  /* 0x0000000000007918 */ /* 0x000fc00000000000 */
        /* <DEDUP_REMOVED lines=11> */
.L_x_32:


//--------------------- .text._Z10scanBucketPjS_S_i --------------------------
	.section	.text._Z10scanBucketPjS_S_i,"ax",@progbits
	.align	128
        .global         _Z10scanBucketPjS_S_i
        .type           _Z10scanBucketPjS_S_i,@function
        .size           _Z10scanBucketPjS_S_i,(.L_x_33 - _Z10scanBucketPjS_S_i)
        .other          _Z10scanBucketPjS_S_i,@"STO_CUDA_ENTRY STV_DEFAULT"
_Z10scanBucketPjS_S_i:
.text._Z10scanBucketPjS_S_i:
        /* <DEDUP_REMOVED lines=9> */
[----:B------:R-:W1:Y:S07]  /*0090*/  LDCU.64 UR10, c[0x0][0x358] ;  /* 0x00006b00ff0a77ac */ /* 0x000e6e0008000a00 */
[----:B------:R-:W2:Y:S01]  /*00a0*/  LDC.64 R4, c[0x0][0x388] ;  /* 0x0000e200ff047b82 */ /* 0x000ea20000000a00 */
[----:B0-----:R-:W-:-:S05]  /*00b0*/  IMAD.WIDE R2, R0, 0x4, R2 ;  /* 0x0000000400027825 */ /* 0x001fca00078e0202 */
[----:B-1----:R-:W3:Y:S01]  /*00c0*/  LDG.E R7, desc[UR10][R2.64] ;  /* 0x0000000a02077981 */ /* 0x002ee2000c1e1900 */
[----:B------:R-:W-:Y:S01]  /*00d0*/  UISETP.GE.AND UP0, UPT, UR4, 0x2, UPT ;  /* 0x000000020400788c */ /* 0x000fe2000bf06270 */
[----:B--2---:R-:W-:-:S05]  /*00e0*/  IMAD.WIDE R4, R0, 0x4, R4 ;  /* 0x0000000400047825 */ /* 0x004fca00078e0204 */
[----:B---3--:R0:W-:Y:S01]  /*00f0*/  STG.E desc[UR10][R4.64], R7 ;  /* 0x0000000704007986 */ /* 0x0081e2000c10190a */
[----:B------:R-:W-:Y:S02]  /*0100*/  IMAD.MOV.U32 R6, RZ, RZ, R7 ;  /* 0x000000ffff067224 */ /* 0x000fe400078e0007 */
[----:B------:R-:W-:Y:S05]  /*0110*/  BRA.U !UP0, `(.L_x_2) ;  /* 0x0000000508cc7547 */ /* 0x000fea000b800000 */
[----:B------:R-:W1:Y:S01]  /*0120*/  S2R R10, SR_TID.Y ;  /* 0x00000000000a7919 */ /* 0x000e620000002200 */
[----:B------:R-:W2:Y:S01]  /*0130*/  LDCU UR4, c[0x0][0x370] ;  /* 0x00006e00ff0477ac */ /* 0x000ea20008000800 */
[----:B------:R-:W3:Y:S01]  /*0140*/  S2UR UR7, SR_CTAID.Y ;  /* 0x00000000000779c3 */ /* 0x000ee20000002600 */
[----:B------:R-:W-:Y:S01]  /*0150*/  BSSY B0, `(.L_x_3) ;  /* 0x000006d000007945 */ /* 0x000fe20003800000 */
[----:B0-----:R-:W0:Y:S01]  /*0160*/  S2R R7, SR_TID.Z ;  /* 0x0000000000077919 */ /* 0x001e220000002300 */
[----:B------:R-:W4:Y:S01]  /*0170*/  LDCU UR5, c[0x0][0x374] ;  /* 0x00006e80ff0577ac */ /* 0x000f220008000800 */
[----:B------:R-:W5:Y:S04]  /*0180*/  LDCU UR6, c[0x0][0x378] ;  /* 0x00006f00ff0677ac */ /* 0x000f680008000800 */
[----:B------:R-:W5:Y:S01]  /*0190*/  S2UR UR8, SR_CTAID.Z ;  /* 0x00000000000879c3 */ /* 0x000f620000002700 */
[----:B------:R-:W-:-:S05]  /*01a0*/  CS2R.32 R9, SR_CgaSize ;  /* 0x0000000000097805 */ /* 0x000fca0000008a00 */
[----:B------:R-:W-:-:S05]  /*01b0*/  IMAD R9, R9, -0xa0, RZ ;  /* 0xffffff6009097824 */ /* 0x000fca00078e02ff */
[----:B------:R-:W-:-:S14]  /*01c0*/  R2UR UR13, R9 ;  /* 0x00000000090d72ca */ /* 0x000fdc00000e0000 */
[----:B------:R-:W0:Y:S01]  /*01d0*/  LDCU UR13, c[0x0][UR13+0x258] ;  /* 0x00004b000d0d77ac */ /* 0x000e220008000800 */
[----:B------:R-:W-:-:S05]  /*01e0*/  CS2R.32 R9, SR_CgaSize ;  /* 0x0000000000097805 */ /* 0x000fca0000008a00 */
[----:B------:R-:W-:-:S05]  /*01f0*/  IMAD R9, R9, -0xa0, RZ ;  /* 0xffffff6009097824 */ /* 0x000fca00078e02ff */
[----:B------:R-:W-:-:S14]  /*0200*/  R2UR UR14, R9 ;  /* 0x00000000090e72ca */ /* 0x000fdc00000e0000 */
[----:B------:R-:W0:Y:S01]  /*0210*/  LDCU UR14, c[0x0][UR14+0x254] ;  /* 0x00004a800e0e77ac */ /* 0x000e220008000800 */
[----:B------:R-:W0:Y:S01]  /*0220*/  LDC.64 R8, c[0x0][0x390] ;  /* 0x0000e400ff087b82 */ /* 0x000e220000000a00 */
[----:B--2---:R-:W-:Y:S02]  /*0230*/  UIADD3 UR9, UPT, UPT, URZ, -UR4, URZ ;  /* 0x80000004ff097290 */ /* 0x004fe4000fffe0ff */
[----:B---3--:R-:W-:-:S05]  /*0240*/  UIADD3 UR4, UPT, UPT, UR12, UR7, URZ ;  /* 0x000000070c047290 */ /* 0x008fca000fffe0ff */
[----:B------:R-:W-:Y:S02]  /*0250*/  UMOV UR7, UR9 ;  /* 0x0000000900077c82 */ /* 0x000fe40008000000 */
[----:B----4-:R-:W-:Y:S01]  /*0260*/  UIMAD UR5, UR7, UR5, URZ ;  /* 0x00000005070572a4 */ /* 0x010fe2000f8e02ff */
[----:B-1----:R-:W-:Y:S02]  /*0270*/  IMAD.IADD R10, R11, 0x1, R10 ;  /* 0x000000010b0a7824 */ /* 0x002fe400078e020a */
[----:B------:R-:W-:Y:S01]  /*0280*/  HFMA2 R11, -RZ, RZ, 0, 5.9604644775390625e-08 ;  /* 0x00000001ff0b7431 */ /* 0x000fe200000001ff */
[----:B-----5:R-:W-:Y:S01]  /*0290*/  UIADD3 UR8, UPT, UPT, -UR8, URZ, URZ ;  /* 0x000000ff08087290 */ /* 0x020fe2000fffe1ff */
[----:B0-----:R-:W-:Y:S01]  /*02a0*/  IMAD.U32 R6, RZ, RZ, UR13 ;  /* 0x0000000dff067e24 */ /* 0x001fe2000f8e00ff */
[----:B------:R-:W-:Y:S02]  /*02b0*/  LOP3.LUT R10, R10, R7, RZ, 0xfc, !PT ;  /* 0x000000070a0a7212 */ /* 0x000fe400078efcff */
[----:B------:R-:W-:Y:S01]  /*02c0*/  UISETP.NE.AND UP0, UPT, UR4, UR8, UPT ;  /* 0x000000080400728c */ /* 0x000fe2000bf05270 */
[----:B------:R-:W-:Y:S01]  /*02d0*/  MOV R7, UR14 ;  /* 0x0000000e00077c02 */ /* 0x000fe20008000f00 */
[----:B------:R-:W-:Y:S01]  /*02e0*/  UIMAD UR4, UR6, UR5, -0x7fffffff ;  /* 0x80000001060474a4 */ /* 0x000fe2000f8e0205 */
[----:B------:R-:W-:-:S03]  /*02f0*/  IMAD.WIDE R8, R0, 0x4, R8 ;  /* 0x0000000400087825 */ /* 0x000fc600078e0208 */
[----:B------:R-:W-:-:S12]  /*0300*/  USEL UR4, UR4, 0x1, !UP0 ;  /* 0x0000000104047887 */ /* 0x000fd8000c000000 */
.L_x_17:
[----:B0-----:R-:W2:Y:S01]  /*0310*/  LDG.E R13, desc[UR10][R4.64] ;  /* 0x0000000a040d7981 */ /* 0x001ea2000c1e1900 */
[----:B------:R-:W-:-:S04]  /*0320*/  UISETP.NE.U32.AND UP0, UPT, UR13, URZ, UPT ;  /* 0x000000ff0d00728c */ /* 0x000fc8000bf05070 */
[----:B------:R-:W-:Y:S01]  /*0330*/  UISETP.NE.AND.EX UP0, UPT, UR14, URZ, UPT, UP0 ;  /* 0x000000ff0e00728c */ /* 0x000fe2000bf05300 */
[----:B--2---:R0:W-:Y:S08]  /*0340*/  STG.E desc[UR10][R8.64], R13 ;  /* 0x0000000d08007986 */ /* 0x0041f0000c10190a */
[----:B-1----:R-:W-:Y:S05]  /*0350*/  BRA.U !UP0, `(.L_x_4) ;  /* 0x0000000508487547 */ /* 0x002fea000b800000 */
[----:B------:R-:W-:Y:S01]  /*0360*/  UMOV UR5, 0xffffffff ;  /* 0xffffffff00057882 */ /* 0x000fe20000000000 */
[----:B------:R-:W-:Y:S02]  /*0370*/  ISETP.NE.AND P0, PT, R10, RZ, PT ;  /* 0x000000ff0a00720c */ /* 0x000fe40003f05270 */
[----:B------:R-:W-:Y:S11]  /*0380*/  BRA.DIV UR5, `(.L_x_5) ;  /* 0x0000000605407947 */ /* 0x000ff6000b800000 */
[----:B------:R-:W-:Y:S06]  /*0390*/  BAR.SYNC.DEFER_BLOCKING 0x0 ;  /* 0x0000000000007b1d */ /* 0x000fec0000010000 */
.L_x_20:
[----:B------:R-:W-:Y:S04]  /*03a0*/  BSSY B1, `(.L_x_6) ;  /* 0x0000017000017945 */ /* 0x000fe80003800000 */
[----:B------:R-:W-:Y:S05]  /*03b0*/  @P0 BRA `(.L_x_7) ;  /* 0x0000000000540947 */ /* 0x000fea0003800000 */
[----:B0-----:R-:W0:Y:S01]  /*03c0*/  S2R R13, SR_LANEID ;  /* 0x00000000000d7919 */ /* 0x001e220000000000 */
[----:B------:R-:W-:Y:S02]  /*03d0*/  VOTEU.ANY UR5, UPT, PT ;  /* 0x0000000000057886 */ /* 0x000fe400038e0100 */
[----:B------:R-:W0:Y:S08]  /*03e0*/  FLO.U32 R14, UR5 ;  /* 0x00000005000e7d00 */ /* 0x000e3000080e0000 */
[----:B------:R-:W1:Y:S01]  /*03f0*/  POPC R12, UR5 ;  /* 0x00000005000c7d09 */ /* 0x000e620008000000 */
[----:B0-----:R-:W-:Y:S01]  /*0400*/  ISETP.EQ.U32.AND P1, PT, R14, R13, PT ;  /* 0x0000000d0e00720c */ /* 0x001fe20003f22070 */
[----:B-1----:R-:W-:-:S12]  /*0410*/  IMAD R13, R12, UR4, RZ ;  /* 0x000000040c0d7c24 */ /* 0x002fd8000f8e02ff */
[----:B------:R-:W-:Y:S06]  /*0420*/  @P1 MEMBAR.ALL.GPU ;  /* 0x0000000000001992 */ /* 0x000fec000000a000 */
[----:B------:R-:W-:-:S00]  /*0430*/  @P1 ERRBAR ;  /* 0x00000000000019ab */ /* 0x000fc00000000000 */
[----:B------:R-:W-:Y:S06]  /*0440*/  @P1 CGAERRBAR ;  /* 0x00000000000015ab */ /* 0x000fec0000000000 */
[----:B------:R-:W2:Y:S01]  /*0450*/  @P1 ATOM.E.ADD.STRONG.GPU PT, R13, desc[UR10][R6.64+0x4], R13 ;  /* 0x8000040d060d198a */ /* 0x000ea200081ef10a */
[----:B------:R-:W0:Y:S02]  /*0460*/  S2R R15, SR_LTMASK ;  /* 0x00000000000f7919 */ /* 0x000e240000003900 */
[----:B0-----:R-:W-:-:S06]  /*0470*/  LOP3.LUT R15, R15, UR5, RZ, 0xc0, !PT ;  /* 0x000000050f0f7c12 */ /* 0x001fcc000f8ec0ff */
[----:B------:R-:W0:Y:S01]  /*0480*/  POPC R15, R15 ;  /* 0x0000000f000f7309 */ /* 0x000e220000000000 */
[----:B--2---:R-:W0:Y:S02]  /*0490*/  SHFL.IDX PT, R12, R13, R14, 0x1f ;  /* 0x00001f0e0d0c7589 */ /* 0x004e2400000e0000 */
[----:B0-----:R-:W-:-:S07]  /*04a0*/  IMAD R12, R15, UR4, R12 ;  /* 0x000000040f0c7c24 */ /* 0x001fce000f8e020c */
.L_x_8:
[----:B------:R-:W2:Y:S04]  /*04b0*/  LD.E.STRONG.GPU R13, desc[UR10][R6.64+0x4] ;  /* 0x0000040a060d7980 */ /* 0x000ea8000c10f900 */
[----:B--2---:R-:W-:Y:S01]  /*04c0*/  CCTL.IVALL ;  /* 0x00000000ff00798f */ /* 0x004fe20002000000 */
[----:B------:R-:W-:Y:S05]  /*04d0*/  YIELD ;  /* 0x0000000000007946 */ /* 0x000fea0003800000 */
[----:B------:R-:W-:-:S04]  /*04e0*/  LOP3.LUT R13, R13, R12, RZ, 0x3c, !PT ;  /* 0x0000000c0d0d7212 */ /* 0x000fc800078e3cff */
[----:B------:R-:W-:-:S13]  /*04f0*/  ISETP.GT.AND P1, PT, R13, -0x1, PT ;  /* 0xffffffff0d00780c */ /* 0x000fda0003f24270 */
[----:B------:R-:W-:Y:S05]  /*0500*/  @P1 BRA `(.L_x_8) ;  /* 0xfffffffc00e81947 */ /* 0x000fea000383ffff */
.L_x_7:
[----:B------:R-:W-:Y:S05]  /*0510*/  BSYNC B1 ;  /* 0x0000000000017941 */ /* 0x000fea0003800000 */
.L_x_6:
[----:B------:R-:W-:-:S03]  /*0520*/  UMOV UR5, 0xffffffff ;  /* 0xffffffff00057882 */ /* 0x000fc60000000000 */
[----:B------:R-:W-:Y:S05]  /*0530*/  BRA.DIV UR5, `(.L_x_9) ;  /* 0x0000000605047947 */ /* 0x000fea000b800000 */
[----:B------:R-:W-:Y:S06]  /*0540*/  BAR.SYNC.DEFER_BLOCKING 0x0 ;  /* 0x0000000000007b1d */ /* 0x000fec0000010000 */
.L_x_23:
[----:B------:R-:W-:Y:S01]  /*0550*/  ISETP.GE.AND P1, PT, R0, R11, PT ;  /* 0x0000000b0000720c */ /* 0x000fe20003f26270 */
[----:B------:R-:W-:-:S12]  /*0560*/  BSSY.RECONVERGENT B1, `(.L_x_10) ;  /* 0x0000009000017945 */ /* 0x000fd80003800200 */
[----:B------:R-:W-:Y:S05]  /*0570*/  @!P1 BRA `(.L_x_11) ;  /* 0x00000000001c9947 */ /* 0x000fea0003800000 */
[----:B0-----:R-:W0:Y:S01]  /*0580*/  LDC.64 R12, c[0x0][0x390] ;  /* 0x0000e400ff0c7b82 */ /* 0x001e220000000a00 */
[----:B------:R-:W-:-:S04]  /*0590*/  IMAD.IADD R15, R0, 0x1, -R11 ;  /* 0x00000001000f7824 */ /* 0x000fc800078e0a0b */
[----:B0-----:R-:W-:Y:S02]  /*05a0*/  IMAD.WIDE R12, R15, 0x4, R12 ;  /* 0x000000040f0c7825 */ /* 0x001fe400078e020c */
[----:B------:R-:W2:Y:S04]  /*05b0*/  LDG.E R15, desc[UR10][R4.64] ;  /* 0x0000000a040f7981 */ /* 0x000ea8000c1e1900 */
[----:B------:R-:W2:Y:S02]  /*05c0*/  LDG.E R12, desc[UR10][R12.64] ;  /* 0x0000000a0c0c7981 */ /* 0x000ea4000c1e1900 */
[----:B--2---:R-:W-:-:S05]  /*05d0*/  IADD3 R15, PT, PT, R12, R15, RZ ;  /* 0x0000000f0c0f7210 */ /* 0x004fca0007ffe0ff */
[----:B------:R1:W-:Y:S02]  /*05e0*/  STG.E desc[UR10][R4.64], R15 ;  /* 0x0000000f04007986 */ /* 0x0003e4000c10190a */
.L_x_11:
[----:B------:R-:W-:Y:S05]  /*05f0*/  BSYNC.RECONVERGENT B1 ;  /* 0x0000000000017941 */ /* 0x000fea0003800200 */
.L_x_10:
[----:B------:R-:W-:-:S03]  /*0600*/  UMOV UR5, 0xffffffff ;  /* 0xffffffff00057882 */ /* 0x000fc60000000000 */
[----:B------:R-:W-:Y:S05]  /*0610*/  BRA.DIV UR5, `(.L_x_12) ;  /* 0x0000000205fc7947 */ /* 0x000fea000b800000 */
[----:B------:R-:W-:Y:S06]  /*0620*/  BAR.SYNC.DEFER_BLOCKING 0x0 ;  /* 0x0000000000007b1d */ /* 0x000fec0000010000 */
.L_x_26:
[----:B------:R-:W-:Y:S04]  /*0630*/  BSSY B1, `(.L_x_13) ;  /* 0x0000017000017945 */ /* 0x000fe80003800000 */
[----:B------:R-:W-:Y:S05]  /*0640*/  @P0 BRA `(.L_x_14) ;  /* 0x0000000000540947 */ /* 0x000fea0003800000 */
[----:B0-----:R-:W0:Y:S01]  /*0650*/  S2R R13, SR_LANEID ;  /* 0x00000000000d7919 */ /* 0x001e220000000000 */
[----:B------:R-:W-:Y:S02]  /*0660*/  VOTEU.ANY UR5, UPT, PT ;  /* 0x0000000000057886 */ /* 0x000fe400038e0100 */
[----:B------:R-:W0:Y:S08]  /*0670*/  FLO.U32 R14, UR5 ;  /* 0x00000005000e7d00 */ /* 0x000e3000080e0000 */
[----:B------:R-:W2:Y:S01]  /*0680*/  POPC R12, UR5 ;  /* 0x00000005000c7d09 */ /* 0x000ea20008000000 */
[----:B0-----:R-:W-:Y:S01]  /*0690*/  ISETP.EQ.U32.AND P0, PT, R14, R13, PT ;  /* 0x0000000d0e00720c */ /* 0x001fe20003f02070 */
[----:B--2---:R-:W-:-:S12]  /*06a0*/  IMAD R13, R12, UR4, RZ ;  /* 0x000000040c0d7c24 */ /* 0x004fd8000f8e02ff */
[----:B------:R-:W-:Y:S06]  /*06b0*/  @P0 MEMBAR.ALL.GPU ;  /* 0x0000000000000992 */ /* 0x000fec000000a000 */
[----:B------:R-:W-:-:S00]  /*06c0*/  @P0 ERRBAR ;  /* 0x00000000000009ab */ /* 0x000fc00000000000 */
[----:B------:R-:W-:Y:S06]  /*06d0*/  @P0 CGAERRBAR ;  /* 0x00000000000005ab */ /* 0x000fec0000000000 */
[----:B------:R-:W2:Y:S01]  /*06e0*/  @P0 ATOM.E.ADD.STRONG.GPU PT, R13, desc[UR10][R6.64+0x4], R13 ;  /* 0x8000040d060d098a */ /* 0x000ea200081ef10a */
[----:B-1----:R-:W0:Y:S02]  /*06f0*/  S2R R15, SR_LTMASK ;  /* 0x00000000000f7919 */ /* 0x002e240000003900 */
[----:B0-----:R-:W-:-:S06]  /*0700*/  LOP3.LUT R15, R15, UR5, RZ, 0xc0, !PT ;  /* 0x000000050f0f7c12 */ /* 0x001fcc000f8ec0ff */
[----:B------:R-:W0:Y:S01]  /*0710*/  POPC R15, R15 ;  /* 0x0000000f000f7309 */ /* 0x000e220000000000 */
[----:B--2---:R-:W0:Y:S02]  /*0720*/  SHFL.IDX PT, R12, R13, R14, 0x1f ;  /* 0x00001f0e0d0c7589 */ /* 0x004e2400000e0000 */
[----:B0-----:R-:W-:-:S07]  /*0730*/  IMAD R12, R15, UR4, R12 ;  /* 0x000000040f0c7c24 */ /* 0x001fce000f8e020c */
.L_x_15:
[----:B------:R-:W2:Y:S04]  /*0740*/  LD.E.STRONG.GPU R13, desc[UR10][R6.64+0x4] ;  /* 0x0000040a060d7980 */ /* 0x000ea8000c10f900 */
[----:B--2---:R-:W-:Y:S01]  /*0750*/  CCTL.IVALL ;  /* 0x00000000ff00798f */ /* 0x004fe20002000000 */
[----:B------:R-:W-:Y:S05]  /*0760*/  YIELD ;  /* 0x0000000000007946 */ /* 0x000fea0003800000 */
[----:B------:R-:W-:-:S04]  /*0770*/  LOP3.LUT R13, R13, R12, RZ, 0x3c, !PT ;  /* 0x0000000c0d0d7212 */ /* 0x000fc800078e3cff */
[----:B------:R-:W-:-:S13]  /*0780*/  ISETP.GT.AND P0, PT, R13, -0x1, PT ;  /* 0xffffffff0d00780c */ /* 0x000fda0003f04270 */
[----:B------:R-:W-:Y:S05]  /*0790*/  @P0 BRA `(.L_x_15) ;  /* 0xfffffffc00e80947 */ /* 0x000fea000383ffff */
.L_x_14:
[----:B------:R-:W-:Y:S05]  /*07a0*/  BSYNC B1 ;  /* 0x0000000000017941 */ /* 0x000fea0003800000 */
.L_x_13:
[----:B------:R-:W-:-:S03]  /*07b0*/  UMOV UR5, 0xffffffff ;  /* 0xffffffff00057882 */ /* 0x000fc60000000000 */
[----:B------:R-:W-:Y:S05]  /*07c0*/  BRA.DIV UR5, `(.L_x_16) ;  /* 0x0000000205c07947 */ /* 0x000fea000b800000 */
[----:B------:R-:W-:Y:S06]  /*07d0*/  BAR.SYNC.DEFER_BLOCKING 0x0 ;  /* 0x0000000000007b1d */ /* 0x000fec0000010000 */
.L_x_29:
[----:B------:R-:W2:Y:S01]  /*07e0*/  LDCU UR5, c[0x0][0x398] ;  /* 0x00007300ff0577ac */ /* 0x000ea20008000800 */
[----:B------:R-:W-:-:S05]  /*07f0*/  IMAD.SHL.U32 R11, R11, 0x2, RZ ;  /* 0x000000020b0b7824 */ /* 0x000fca00078e00ff */
[----:B--2---:R-:W-:-:S13]  /*0800*/  ISETP.GE.AND P0, PT, R11, UR5, PT ;  /* 0x000000050b007c0c */ /* 0x004fda000bf06270 */
[----:B------:R-:W-:Y:S05]  /*0810*/  @!P0 BRA `(.L_x_17) ;  /* 0xfffffff800bc8947 */ /* 0x000fea000383ffff */
[----:B------:R-:W-:Y:S05]  /*0820*/  BSYNC B0 ;  /* 0x0000000000007941 */ /* 0x000fea0003800000 */
.L_x_3:
[----:B------:R2:W5:Y:S04]  /*0830*/  LDG.E R7, desc[UR10][R2.64] ;  /* 0x0000000a02077981 */ /* 0x000568000c1e1900 */
[----:B------:R2:W5:Y:S02]  /*0840*/  LDG.E R6, desc[UR10][R4.64] ;  /* 0x0000000a04067981 */ /* 0x000564000c1e1900 */
.L_x_2:
[----:B0----5:R-:W-:-:S05]  /*0850*/  IADD3 R7, PT, PT, -R7, R6, RZ ;  /* 0x0000000607077210 */ /* 0x021fca0007ffe1ff */
[----:B------:R-:W-:Y:S01]  /*0860*/  STG.E desc[UR10][R4.64], R7 ;  /* 0x0000000704007986 */ /* 0x000fe2000c10190a */
[----:B------:R-:W-:Y:S05]  /*0870*/  EXIT ;  /* 0x000000000000794d */ /* 0x000fea0003800000 */
.L_x_4:
[----:B------:R-:W-:Y:S05]  /*0880*/  BPT.TRAP 0x1 ;  /* 0x000000040000795c */ /* 0x000fea0000300000 */
.L_x_5:
[----:B------:R-:W-:Y:S01]  /*0890*/  HFMA2 R14, -RZ, RZ, 0, 0 ;  /* 0x00000000ff0e7431 */ /* 0x000fe200000001ff */
[----:B------:R-:W-:Y:S01]  /*08a0*/  BSSY B1, `(.L_x_18) ;  /* 0x0000009000017945 */ /* 0x000fe20003800000 */
[----:B0-----:R-:W-:Y:S02]  /*08b0*/  IMAD.MOV.U32 R13, RZ, RZ, 0x0 ;  /* 0x00000000ff0d7424 */ /* 0x001fe400078e00ff */
[----:B------:R-:W-:-:S07]  /*08c0*/  IMAD.MOV.U32 R12, RZ, RZ, -0x1 ;  /* 0xffffffffff0c7424 */ /* 0x000fce00078e00ff */
[----:B------:R-:W-:Y:S05]  /*08d0*/  WARPSYNC.COLLECTIVE.ALL `(.L_x_19) ;  /* 0x0000000000147948 */ /* 0x000fea0003c00000 */
[----:B------:R-:W-:-:S04]  /*08e0*/  SHF.L.U32 R14, R14, 0x10, RZ ;  /* 0x000000100e0e7819 */ /* 0x000fc800000006ff */
[----:B------:R-:W-:-:S05]  /*08f0*/  LOP3.LUT R14, R14, 0xf, R13, 0xf8, !PT ;  /* 0x0000000f0e0e7812 */ /* 0x000fca00078ef80d */
[----:B------:R0:W-:Y:S02]  /*0900*/  BAR.SYNC.DEFER_BLOCKING R14, R14 ;  /* 0x0000000e0000731d */ /* 0x0001e40000010000 */
[----:B0-----:R-:W-:-:S04]  /*0910*/  SHF.R.U32 R14, R14, 0x10, RZ ;  /* 0x000000100e0e7819 */ /* 0x001fc800000016ff */
[----:B------:R-:W-:Y:S05]  /*0920*/  ENDCOLLECTIVE ;  /* 0x000000000000791b */ /* 0x000fea0003800000 */
.L_x_19:
[----:B------:R-:W-:Y:S05]  /*0930*/  BSYNC B1 ;  /* 0x0000000000017941 */ /* 0x000fea0003800000 */
.L_x_18:
[----:B------:R-:W-:Y:S05]  /*0940*/  BRA `(.L_x_20) ;  /* 0xfffffff800947947 */ /* 0x000fea000383ffff */
.L_x_9:
[----:B------:R-:W-:Y:S01]  /*0950*/  BSSY B1, `(.L_x_21) ;  /* 0x000000a000017945 */ /* 0x000fe20003800000 */
[----:B0-----:R-:W-:Y:S01]  /*0960*/  MOV R13, 0x0 ;  /* 0x00000000000d7802 */ /* 0x001fe20000000f00 */
[----:B------:R-:W-:Y:S01]  /*0970*/  IMAD.MOV.U32 R14, RZ, RZ, 0x0 ;  /* 0x00000000ff0e7424 */ /* 0x000fe200078e00ff */
[----:B------:R-:W-:-:S07]  /*0980*/  MOV R12, 0xffffffff ;  /* 0xffffffff000c7802 */ /* 0x000fce0000000f00 */
[----:B------:R-:W-:Y:S05]  /*0990*/  WARPSYNC.COLLECTIVE.ALL `(.L_x_22) ;  /* 0x0000000000147948 */ /* 0x000fea0003c00000 */
[----:B------:R-:W-:-:S04]  /*09a0*/  SHF.L.U32 R14, R14, 0x10, RZ ;  /* 0x000000100e0e7819 */ /* 0x000fc800000006ff */
[----:B------:R-:W-:-:S05]  /*09b0*/  LOP3.LUT R14, R14, 0xf, R13, 0xf8, !PT ;  /* 0x0000000f0e0e7812 */ /* 0x000fca00078ef80d */
[----:B------:R0:W-:Y:S02]  /*09c0*/  BAR.SYNC.DEFER_BLOCKING R14, R14 ;  /* 0x0000000e0000731d */ /* 0x0001e40000010000 */
[----:B0-----:R-:W-:-:S04]  /*09d0*/  SHF.R.U32 R14, R14, 0x10, RZ ;  /* 0x000000100e0e7819 */ /* 0x001fc800000016ff */
[----:B------:R-:W-:Y:S05]  /*09e0*/  ENDCOLLECTIVE ;  /* 0x000000000000791b */ /* 0x000fea0003800000 */
.L_x_22:
[----:B------:R-:W-:Y:S05]  /*09f0*/  BSYNC B1 ;  /* 0x0000000000017941 */ /* 0x000fea0003800000 */
.L_x_21:
[----:B------:R-:W-:Y:S05]  /*0a00*/  BRA `(.L_x_23) ;  /* 0xfffffff800d07947 */ /* 0x000fea000383ffff */
.L_x_12:
[----:B------:R-:W-:Y:S01]  /*0a10*/  HFMA2 R14, -RZ, RZ, 0, 0 ;  /* 0x00000000ff0e7431 */ /* 0x000fe200000001ff */
[----:B------:R-:W-:Y:S01]  /*0a20*/  BSSY B1, `(.L_x_24) ;  /* 0x0000009000017945 */ /* 0x000fe20003800000 */
[----:B0-----:R-:W-:Y:S02]  /*0a30*/  IMAD.MOV.U32 R13, RZ, RZ, 0x0 ;  /* 0x00000000ff0d7424 */ /* 0x001fe400078e00ff */
[----:B------:R-:W-:-:S07]  /*0a40*/  IMAD.MOV.U32 R12, RZ, RZ, -0x1 ;  /* 0xffffffffff0c7424 */ /* 0x000fce00078e00ff */
[----:B-1----:R-:W-:Y:S05]  /*0a50*/  WARPSYNC.COLLECTIVE.ALL `(.L_x_25) ;  /* 0x0000000000147948 */ /* 0x002fea0003c00000 */
[----:B------:R-:W-:-:S04]  /*0a60*/  SHF.L.U32 R14, R14, 0x10, RZ ;  /* 0x000000100e0e7819 */ /* 0x000fc800000006ff */
[----:B------:R-:W-:-:S05]  /*0a70*/  LOP3.LUT R14, R14, 0xf, R13, 0xf8, !PT ;  /* 0x0000000f0e0e7812 */ /* 0x000fca00078ef80d */
[----:B------:R0:W-:Y:S02]  /*0a80*/  BAR.SYNC.DEFER_BLOCKING R14, R14 ;  /* 0x0000000e0000731d */ /* 0x0001e40000010000 */
[----:B0-----:R-:W-:-:S04]  /*0a90*/  SHF.R.U32 R14, R14, 0x10, RZ ;  /* 0x000000100e0e7819 */ /* 0x001fc800000016ff */
[----:B-1----:R-:W-:Y:S05]  /*0aa0*/  ENDCOLLECTIVE ;  /* 0x000000000000791b */ /* 0x002fea0003800000 */
.L_x_25:
[----:B------:R-:W-:Y:S05]  /*0ab0*/  BSYNC B1 ;  /* 0x0000000000017941 */ /* 0x000fea0003800000 */
.L_x_24:
[----:B------:R-:W-:Y:S05]  /*0ac0*/  BRA `(.L_x_26) ;  /* 0xfffffff800d87947 */ /* 0x000fea000383ffff */
.L_x_16:
[----:B------:R-:W-:Y:S01]  /*0ad0*/  BSSY B1, `(.L_x_27) ;  /* 0x000000a000017945 */ /* 0x000fe20003800000 */
[----:B0-----:R-:W-:Y:S01]  /*0ae0*/  MOV R13, 0x0 ;  /* 0x00000000000d7802 */ /* 0x001fe20000000f00 */
[----:B------:R-:W-:Y:S01]  /*0af0*/  IMAD.MOV.U32 R14, RZ, RZ, 0x0 ;  /* 0x00000000ff0e7424 */ /* 0x000fe200078e00ff */
[----:B------:R-:W-:-:S07]  /*0b00*/  MOV R12, 0xffffffff ;  /* 0xffffffff000c7802 */ /* 0x000fce0000000f00 */
[----:B-1----:R-:W-:Y:S05]  /*0b10*/  WARPSYNC.COLLECTIVE.ALL `(.L_x_28) ;  /* 0x0000000000147948 */ /* 0x002fea0003c00000 */
[----:B------:R-:W-:-:S04]  /*0b20*/  SHF.L.U32 R14, R14, 0x10, RZ ;  /* 0x000000100e0e7819 */ /* 0x000fc800000006ff */
[----:B------:R-:W-:-:S05]  /*0b30*/  LOP3.LUT R14, R14, 0xf, R13, 0xf8, !PT ;  /* 0x0000000f0e0e7812 */ /* 0x000fca00078ef80d */
[----:B------:R0:W-:Y:S02]  /*0b40*/  BAR.SYNC.DEFER_BLOCKING R14, R14 ;  /* 0x0000000e0000731d */ /* 0x0001e40000010000 */
[----:B0-----:R-:W-:-:S04]  /*0b50*/  SHF.R.U32 R14, R14, 0x10, RZ ;  /* 0x000000100e0e7819 */ /* 0x001fc800000016ff */
[----:B-1----:R-:W-:Y:S05]  /*0b60*/  ENDCOLLECTIVE ;  /* 0x000000000000791b */ /* 0x002fea0003800000 */
.L_x_28:
[----:B------:R-:W-:Y:S05]  /*0b70*/  BSYNC B1 ;  /* 0x0000000000017941 */ /* 0x000fea0003800000 */
.L_x_27:
[----:B------:R-:W-:Y:S05]  /*0b80*/  BRA `(.L_x_29) ;  /* 0xfffffffc00147947 */ /* 0x000fea000383ffff */
.L_x_30:
        /* <DEDUP_REMOVED lines=15> */
.L_x_33:


//--------------------- .text._Z10fillBucketPjS_i --------------------------
	.section	.text._Z10fillBucketPjS_i,"ax",@progbits
	.align	128
        .global         _Z10fillBucketPjS_i
        .type           _Z10fillBucketPjS_i,@function
        .size           _Z10fillBucketPjS_i,(.L_x_34 - _Z10fillBucketPjS_i)
        .other          _Z10fillBucketPjS_i,@"STO_CUDA_ENTRY STV_DEFAULT"
_Z10fillBucketPjS_i:
.text._Z10fillBucketPjS_i:
        /* <DEDUP_REMOVED lines=10> */
[----:B0-----:R-:W-:-:S06]  /*00a0*/  IMAD.WIDE R2, R5, 0x4, R2 ;  /* 0x0000000405027825 */ /* 0x001fcc00078e0202 */
[----:B------:R-:W0:Y:S01]  /*00b0*/  LDC.64 R4, c[0x0][0x388] ;  /* 0x0000e200ff047b82 */ /* 0x000e220000000a00 */
[----:B-1----:R-:W0:Y:S01]  /*00c0*/  LDG.E R3, desc[UR4][R2.64] ;  /* 0x0000000402037981 */ /* 0x002e22000c1e1900 */
[----:B------:R-:W-:Y:S02]  /*00d0*/  HFMA2 R7, -RZ, RZ, 0, 5.9604644775390625e-08 ;  /* 0x00000001ff077431 */ /* 0x000fe400000001ff */
[----:B0-----:R-:W-:-:S05]  /*00e0*/  IMAD.WIDE.U32 R4, R3, 0x4, R4 ;  /* 0x0000000403047825 */ /* 0x001fca00078e0004 */
[----:B------:R-:W-:Y:S01]  /*00f0*/  REDG.E.ADD.STRONG.GPU desc[UR4][R4.64], R7 ;  /* 0x000000070400798e */ /* 0x000fe2000c12e104 */
[----:B------:R-:W-:Y:S05]  /*0100*/  EXIT ;  /* 0x000000000000794d */ /* 0x000fea0003800000 */
.L_x_31:
        /* <DEDUP_REMOVED lines=15> */
.L_x_34:


//--------------------- .nv.shared.reserved.0     --------------------------
	.section	.nv.shared.reserved.0,"aw",@nobits
	.weak		__nv_reservedSMEM_offset_0_alias
	.size		__nv_reservedSMEM_offset_0_alias, 0, 64
	.other		__nv_reservedSMEM_offset_0_alias,@"STO_CUDA_RESERVED_SHARED STV_DEFAULT"
__nv_reservedSMEM_offset_0_alias:
	.zero		0
	.zero		64


//--------------------- .nv.constant0._Z7fillKeyPjS_S_i --------------------------
	.section	.nv.constant0._Z7fillKeyPjS_S_i,"a",@progbits
	.sectionflags	@""
	.align	4
.nv.constant0._Z7fillKeyPjS_S_i:
	.zero		924


//--------------------- .nv.constant0._Z10scanBucketPjS_S_i --------------------------
	.section	.nv.constant0._Z10scanBucketPjS_S_i,"a",@progbits
	.sectionflags	@""
	.align	4
.nv.constant0._Z10scanBucketPjS_S_i:
	.zero		924


//--------------------- .nv.constant0._Z10fillBucketPjS_i --------------------------
	.section	.nv.constant0._Z10fillBucketPjS_i,"a",@progbits
	.sectionflags	@""
	.align	4
.nv.constant0._Z10fillBucketPjS_i:
	.zero		916


//--------------------- SYMBOLS --------------------------

	.type		.nv.reservedSmem.offset0,@object
	.size		.nv.reservedSmem.offset0,0x4
